//
// Generated by NVIDIA NVVM Compiler
//
// Compiler Build ID: CL-36424714
// Cuda compilation tools, release 13.0, V13.0.88
// Based on NVVM 20.0.0
//

.version 9.0
.target sm_100
.address_size 64

	// .globl	_Z21within_triangle_queryPfS_S_S_S_S_S_S_Pb

.visible .entry _Z21within_triangle_queryPfS_S_S_S_S_S_S_Pb(
	.param .u64 .ptr .align 1 _Z21within_triangle_queryPfS_S_S_S_S_S_S_Pb_param_0,
	.param .u64 .ptr .align 1 _Z21within_triangle_queryPfS_S_S_S_S_S_S_Pb_param_1,
	.param .u64 .ptr .align 1 _Z21within_triangle_queryPfS_S_S_S_S_S_S_Pb_param_2,
	.param .u64 .ptr .align 1 _Z21within_triangle_queryPfS_S_S_S_S_S_S_Pb_param_3,
	.param .u64 .ptr .align 1 _Z21within_triangle_queryPfS_S_S_S_S_S_S_Pb_param_4,
	.param .u64 .ptr .align 1 _Z21within_triangle_queryPfS_S_S_S_S_S_S_Pb_param_5,
	.param .u64 .ptr .align 1 _Z21within_triangle_queryPfS_S_S_S_S_S_S_Pb_param_6,
	.param .u64 .ptr .align 1 _Z21within_triangle_queryPfS_S_S_S_S_S_S_Pb_param_7,
	.param .u64 .ptr .align 1 _Z21within_triangle_queryPfS_S_S_S_S_S_S_Pb_param_8
)
{
	.reg .pred 	%p<8>;
	.reg .b16 	%rs<3>;
	.reg .b32 	%r<5>;
	.reg .b32 	%f<34>;
	.reg .b64 	%rd<30>;

	ld.param.u64 	%rd2, [_Z21within_triangle_queryPfS_S_S_S_S_S_S_Pb_param_0];
	ld.param.u64 	%rd3, [_Z21within_triangle_queryPfS_S_S_S_S_S_S_Pb_param_1];
	ld.param.u64 	%rd4, [_Z21within_triangle_queryPfS_S_S_S_S_S_S_Pb_param_2];
	ld.param.u64 	%rd5, [_Z21within_triangle_queryPfS_S_S_S_S_S_S_Pb_param_3];
	ld.param.u64 	%rd6, [_Z21within_triangle_queryPfS_S_S_S_S_S_S_Pb_param_4];
	ld.param.u64 	%rd7, [_Z21within_triangle_queryPfS_S_S_S_S_S_S_Pb_param_5];
	ld.param.u64 	%rd8, [_Z21within_triangle_queryPfS_S_S_S_S_S_S_Pb_param_6];
	ld.param.u64 	%rd9, [_Z21within_triangle_queryPfS_S_S_S_S_S_S_Pb_param_7];
	ld.param.u64 	%rd10, [_Z21within_triangle_queryPfS_S_S_S_S_S_S_Pb_param_8];
	cvta.to.global.u64 	%rd1, %rd10;
	cvta.to.global.u64 	%rd11, %rd3;
	cvta.to.global.u64 	%rd12, %rd2;
	cvta.to.global.u64 	%rd13, %rd9;
	cvta.to.global.u64 	%rd14, %rd8;
	cvta.to.global.u64 	%rd15, %rd5;
	cvta.to.global.u64 	%rd16, %rd7;
	cvta.to.global.u64 	%rd17, %rd4;
	cvta.to.global.u64 	%rd18, %rd6;
	mov.u32 	%r2, %tid.x;
	mov.u32 	%r3, %ctaid.x;
	mov.u32 	%r4, %ntid.x;
	mad.lo.s32 	%r1, %r3, %r4, %r2;
	mul.wide.s32 	%rd19, %r1, 4;
	add.s64 	%rd20, %rd18, %rd19;
	ld.global.f32 	%f1, [%rd20];
	add.s64 	%rd21, %rd17, %rd19;
	ld.global.f32 	%f2, [%rd21];
	sub.f32 	%f3, %f1, %f2;
	add.s64 	%rd22, %rd16, %rd19;
	ld.global.f32 	%f4, [%rd22];
	add.s64 	%rd23, %rd15, %rd19;
	ld.global.f32 	%f5, [%rd23];
	sub.f32 	%f6, %f4, %f5;
	add.s64 	%rd24, %rd14, %rd19;
	ld.global.f32 	%f7, [%rd24];
	sub.f32 	%f8, %f7, %f2;
	add.s64 	%rd25, %rd13, %rd19;
	ld.global.f32 	%f9, [%rd25];
	sub.f32 	%f10, %f9, %f5;
	mul.f32 	%f11, %f3, %f10;
	mul.f32 	%f12, %f6, %f8;
	sub.f32 	%f13, %f11, %f12;
	ld.global.f32 	%f14, [%rd12];
	mul.f32 	%f15, %f14, %f10;
	ld.global.f32 	%f16, [%rd11];
	mul.f32 	%f17, %f8, %f16;
	sub.f32 	%f18, %f15, %f17;
	mul.f32 	%f19, %f10, %f2;
	mul.f32 	%f20, %f8, %f5;
	sub.f32 	%f21, %f19, %f20;
	sub.f32 	%f22, %f18, %f21;
	div.rn.f32 	%f23, %f22, %f13;
	mul.f32 	%f24, %f6, %f14;
	mul.f32 	%f25, %f3, %f16;
	sub.f32 	%f26, %f24, %f25;
	mul.f32 	%f27, %f6, %f2;
	mul.f32 	%f28, %f3, %f5;
	sub.f32 	%f29, %f27, %f28;
	sub.f32 	%f30, %f26, %f29;
	neg.f32 	%f31, %f30;
	div.rn.f32 	%f32, %f31, %f13;
	setp.leu.f32 	%p1, %f23, 0f00000000;
	setp.gt.f32 	%p2, %f32, 0f00000000;
	add.f32 	%f33, %f23, %f32;
	setp.lt.f32 	%p3, %f33, 0f3F800000;
	and.pred  	%p4, %p2, %p3;
	not.pred 	%p6, %p4;
	or.pred  	%p7, %p1, %p6;
	@%p7 bra 	$L__BB0_2;
	cvt.s64.s32 	%rd28, %r1;
	add.s64 	%rd29, %rd1, %rd28;
	mov.b16 	%rs2, 1;
	st.global.u8 	[%rd29], %rs2;
	bra.uni 	$L__BB0_3;
$L__BB0_2:
	cvt.s64.s32 	%rd26, %r1;
	add.s64 	%rd27, %rd1, %rd26;
	mov.b16 	%rs1, 0;
	st.global.u8 	[%rd27], %rs1;
$L__BB0_3:
	ret;

}


// ===== COMPILED SASS (sm_100) =====

	.target	sm_100

	.elftype	@"ET_EXEC"


//--------------------- .note.nv.tkinfo           --------------------------
	.section	.note.nv.tkinfo,"",@"SHT_NOTE"
	.sectionflags	@"SHF_NOTE_NV_TKINFO"
	.tkinfo
        /*0018*/ 	.word	0x00000002
        /*0030*/ 	.string	""
        /*0030*/ 	.string	"ptxas"
        /*0030*/ 	.string	"Cuda compilation tools, release 13.0, V13.0.88"
        /*0030*/ 	.string	"Build cuda_13.0.r13.0/compiler.36424714_0"
        /*0030*/ 	.string	"-arch sm_100 -m 64 "



//--------------------- .note.nv.cuinfo           --------------------------
	.section	.note.nv.cuinfo,"",@"SHT_NOTE"
	.sectionflags	@"SHF_NOTE_NV_CUINFO"
        /*0018*/ 	.short	0x0002
        /*001a*/ 	.short	0x0064
        /*001c*/ 	.short	0x0082
	.zero		2


//--------------------- .nv.info                  --------------------------
	.section	.nv.info,"",@"SHT_CUDA_INFO"
	.align	4


	//----- nvinfo : EIATTR_REGCOUNT
	.align		4
        /*0000*/ 	.byte	0x04, 0x2f
        /*0002*/ 	.short	(.L_1 - .L_0)
	.align		4
.L_0:
        /*0004*/ 	.word	index@(_Z21within_triangle_queryPfS_S_S_S_S_S_S_Pb)
        /*0008*/ 	.word	0x0000001c


	//----- nvinfo : EIATTR_FRAME_SIZE
	.align		4
.L_1:
        /*000c*/ 	.byte	0x04, 0x11
        /*000e*/ 	.short	(.L_3 - .L_2)
	.align		4
.L_2:
        /*0010*/ 	.word	index@($__internal_0_$__cuda_sm3x_div_rn_noftz_f32_slowpath)
        /*0014*/ 	.word	0x00000000


	//----- nvinfo : EIATTR_FRAME_SIZE
	.align		4
.L_3:
        /*0018*/ 	.byte	0x04, 0x11
        /*001a*/ 	.short	(.L_5 - .L_4)
	.align		4
.L_4:
        /*001c*/ 	.word	index@(_Z21within_triangle_queryPfS_S_S_S_S_S_S_Pb)
        /*0020*/ 	.word	0x00000000


	//----- nvinfo : EIATTR_MIN_STACK_SIZE
	.align		4
.L_5:
        /*0024*/ 	.byte	0x04, 0x12
        /*0026*/ 	.short	(.L_7 - .L_6)
	.align		4
.L_6:
        /*0028*/ 	.word	index@(_Z21within_triangle_queryPfS_S_S_S_S_S_S_Pb)
        /*002c*/ 	.word	0x00000000
.L_7:


//--------------------- .nv.compat                --------------------------
	.section	.nv.compat,"",@"SHT_CUDA_COMPAT_INFO"
	.align	4
        /*0000*/ 	.byte	0x02, 0x09, 0x00, 0x00, 0x02, 0x02, 0x01, 0x00, 0x02, 0x05, 0x05, 0x00, 0x03, 0x07, 0x01, 0x01
        /*0010*/ 	.byte	0x02, 0x03, 0x00, 0x00, 0x02, 0x06, 0x01, 0x00, 0x04, 0x0b, 0x08, 0x00, 0x01, 0x00, 0x00, 0x00
        /*0020*/ 	.byte	0x00, 0x00, 0x00, 0x00


//--------------------- .nv.info._Z21within_triangle_queryPfS_S_S_S_S_S_S_Pb --------------------------
	.section	.nv.info._Z21within_triangle_queryPfS_S_S_S_S_S_S_Pb,"",@"SHT_CUDA_INFO"
	.sectionflags	@""
	.align	4


	//----- nvinfo : EIATTR_CUDA_API_VERSION
	.align		4
        /*0000*/ 	.byte	0x04, 0x37
        /*0002*/ 	.short	(.L_9 - .L_8)
.L_8:
        /*0004*/ 	.word	0x00000082


	//----- nvinfo : EIATTR_KPARAM_INFO
	.align		4
.L_9:
        /*0008*/ 	.byte	0x04, 0x17
        /*000a*/ 	.short	(.L_11 - .L_10)
.L_10:
        /*000c*/ 	.word	0x00000000
        /*0010*/ 	.short	0x0008
        /*0012*/ 	.short	0x0040
        /*0014*/ 	.byte	0x00, 0xf5, 0x21, 0x00


	//----- nvinfo : EIATTR_KPARAM_INFO
	.align		4
.L_11:
        /*0018*/ 	.byte	0x04, 0x17
        /*001a*/ 	.short	(.L_13 - .L_12)
.L_12:
        /*001c*/ 	.word	0x00000000
        /*0020*/ 	.short	0x0007
        /*0022*/ 	.short	0x0038
        /*0024*/ 	.byte	0x00, 0xf5, 0x21, 0x00


	//----- nvinfo : EIATTR_KPARAM_INFO
	.align		4
.L_13:
        /*0028*/ 	.byte	0x04, 0x17
        /*002a*/ 	.short	(.L_15 - .L_14)
.L_14:
        /*002c*/ 	.word	0x00000000
        /*0030*/ 	.short	0x0006
        /*0032*/ 	.short	0x0030
        /*0034*/ 	.byte	0x00, 0xf5, 0x21, 0x00


	//----- nvinfo : EIATTR_KPARAM_INFO
	.align		4
.L_15:
        /*0038*/ 	.byte	0x04, 0x17
        /*003a*/ 	.short	(.L_17 - .L_16)
.L_16:
        /*003c*/ 	.word	0x00000000
        /*0040*/ 	.short	0x0005
        /*0042*/ 	.short	0x0028
        /*0044*/ 	.byte	0x00, 0xf5, 0x21, 0x00


	//----- nvinfo : EIATTR_KPARAM_INFO
	.align		4
.L_17:
        /*0048*/ 	.byte	0x04, 0x17
        /*004a*/ 	.short	(.L_19 - .L_18)
.L_18:
        /*004c*/ 	.word	0x00000000
        /*0050*/ 	.short	0x0004
        /*0052*/ 	.short	0x0020
        /*0054*/ 	.byte	0x00, 0xf5, 0x21, 0x00


	//----- nvinfo : EIATTR_KPARAM_INFO
	.align		4
.L_19:
        /*0058*/ 	.byte	0x04, 0x17
        /*005a*/ 	.short	(.L_21 - .L_20)
.L_20:
        /*005c*/ 	.word	0x00000000
        /*0060*/ 	.short	0x0003
        /*0062*/ 	.short	0x0018
        /*0064*/ 	.byte	0x00, 0xf5, 0x21, 0x00


	//----- nvinfo : EIATTR_KPARAM_INFO
	.align		4
.L_21:
        /*0068*/ 	.byte	0x04, 0x17
        /*006a*/ 	.short	(.L_23 - .L_22)
.L_22:
        /*006c*/ 	.word	0x00000000
        /*0070*/ 	.short	0x0002
        /*0072*/ 	.short	0x0010
        /*0074*/ 	.byte	0x00, 0xf5, 0x21, 0x00


	//----- nvinfo : EIATTR_KPARAM_INFO
	.align		4
.L_23:
        /*0078*/ 	.byte	0x04, 0x17
        /*007a*/ 	.short	(.L_25 - .L_24)
.L_24:
        /*007c*/ 	.word	0x00000000
        /*0080*/ 	.short	0x0001
        /*0082*/ 	.short	0x0008
        /*0084*/ 	.byte	0x00, 0xf5, 0x21, 0x00


	//----- nvinfo : EIATTR_KPARAM_INFO
	.align		4
.L_25:
        /*0088*/ 	.byte	0x04, 0x17
        /*008a*/ 	.short	(.L_27 - .L_26)
.L_26:
        /*008c*/ 	.word	0x00000000
        /*0090*/ 	.short	0x0000
        /*0092*/ 	.short	0x0000
        /*0094*/ 	.byte	0x00, 0xf5, 0x21, 0x00


	//----- nvinfo : EIATTR_SPARSE_MMA_MASK
	.align		4
.L_27:
        /*0098*/ 	.byte	0x03, 0x50
        /*009a*/ 	.short	0x0000


	//----- nvinfo : EIATTR_MAXREG_COUNT
	.align		4
        /*009c*/ 	.byte	0x03, 0x1b
        /*009e*/ 	.short	0x00ff


	//----- nvinfo : EIATTR_MERCURY_ISA_VERSION
	.align		4
        /*00a0*/ 	.byte	0x03, 0x5f
        /*00a2*/ 	.short	0x0101


	//----- nvinfo : EIATTR_VRC_CTA_INIT_COUNT
	.align		4
        /*00a4*/ 	.byte	0x02, 0x4a
	.zero		1
	.zero		1


	//----- nvinfo : EIATTR_EXIT_INSTR_OFFSETS
	.align		4
        /*00a8*/ 	.byte	0x04, 0x1c
        /*00aa*/ 	.short	(.L_29 - .L_28)


	//   ....[0]....
.L_28:
        /*00ac*/ 	.word	0x00000500


	//   ....[1]....
        /*00b0*/ 	.word	0x00000550


	//----- nvinfo : EIATTR_CRS_STACK_SIZE
	.align		4
.L_29:
        /*00b4*/ 	.byte	0x04, 0x1e
        /*00b6*/ 	.short	(.L_31 - .L_30)
.L_30:
        /*00b8*/ 	.word	0x00000000


	//----- nvinfo : EIATTR_CBANK_PARAM_SIZE
	.align		4
.L_31:
        /*00bc*/ 	.byte	0x03, 0x19
        /*00be*/ 	.short	0x0048


	//----- nvinfo : EIATTR_PARAM_CBANK
	.align		4
        /*00c0*/ 	.byte	0x04, 0x0a
        /*00c2*/ 	.short	(.L_33 - .L_32)
	.align		4
.L_32:
        /*00c4*/ 	.word	index@(.nv.constant0._Z21within_triangle_queryPfS_S_S_S_S_S_S_Pb)
        /*00c8*/ 	.short	0x0380
        /*00ca*/ 	.short	0x0048


	//----- nvinfo : EIATTR_SW_WAR
	.align		4
.L_33:
        /*00cc*/ 	.byte	0x04, 0x36
        /*00ce*/ 	.short	(.L_35 - .L_34)
.L_34:
        /*00d0*/ 	.word	0x00000008
.L_35:


//--------------------- .nv.callgraph             --------------------------
	.section	.nv.callgraph,"",@"SHT_CUDA_CALLGRAPH"
	.align	4
	.sectionentsize	8
	.align		4
        /*0000*/ 	.word	0x00000000
	.align		4
        /*0004*/ 	.word	0xffffffff
	.align		4
        /*0008*/ 	.word	0x00000000
	.align		4
        /*000c*/ 	.word	0xfffffffe
	.align		4
        /*0010*/ 	.word	0x00000000
	.align		4
        /*0014*/ 	.word	0xfffffffd
	.align		4
        /*0018*/ 	.word	0x00000000
	.align		4
        /*001c*/ 	.word	0xfffffffc


//--------------------- .text._Z21within_triangle_queryPfS_S_S_S_S_S_S_Pb --------------------------
	.section	.text._Z21within_triangle_queryPfS_S_S_S_S_S_S_Pb,"ax",@progbits
	.align	128
        .global         _Z21within_triangle_queryPfS_S_S_S_S_S_S_Pb
        .type           _Z21within_triangle_queryPfS_S_S_S_S_S_S_Pb,@function
        .size           _Z21within_triangle_queryPfS_S_S_S_S_S_S_Pb,(.L_x_16 - _Z21within_triangle_queryPfS_S_S_S_S_S_S_Pb)
        .other          _Z21within_triangle_queryPfS_S_S_S_S_S_S_Pb,@"STO_CUDA_ENTRY STV_DEFAULT"
_Z21within_triangle_queryPfS_S_S_S_S_S_S_Pb:
.text._Z21within_triangle_queryPfS_S_S_S_S_S_S_Pb:
[----:B------:R-:W-:Y:S01]  /*0000*/  LDC R1, c[0x0][0x37c] ;  /* 0x0000df00ff017b82 */ /* 0x000fe20000000800 */
[----:B------:R-:W0:Y:S07]  /*0010*/  S2R R2, SR_TID.X ;  /* 0x0000000000027919 */ /* 0x000e2e0000002100 */
[----:B------:R-:W0:Y:S01]  /*0020*/  S2UR UR6, SR_CTAID.X ;  /* 0x00000000000679c3 */ /* 0x000e220000002500 */
[----:B------:R-:W1:Y:S07]  /*0030*/  LDCU.64 UR4, c[0x0][0x358] ;  /* 0x00006b00ff0477ac */ /* 0x000e6e0008000a00 */
[----:B------:R-:W0:Y:S08]  /*0040*/  LDC R3, c[0x0][0x360] ;  /* 0x0000d800ff037b82 */ /* 0x000e300000000800 */
[----:B------:R-:W2:Y:S08]  /*0050*/  LDC.64 R14, c[0x0][0x3a8] ;  /* 0x0000ea00ff0e7b82 */ /* 0x000eb00000000a00 */
[----:B------:R-:W3:Y:S08]  /*0060*/  LDC.64 R18, c[0x0][0x3b0] ;  /* 0x0000ec00ff127b82 */ /* 0x000ef00000000a00 */
[----:B------:R-:W4:Y:S01]  /*0070*/  LDC.64 R12, c[0x0][0x390] ;  /* 0x0000e400ff0c7b82 */ /* 0x000f220000000a00 */
[----:B0-----:R-:W-:-:S07]  /*0080*/  IMAD R2, R3, UR6, R2 ;  /* 0x0000000603027c24 */ /* 0x001fce000f8e0202 */
[----:B------:R-:W0:Y:S01]  /*0090*/  LDC.64 R16, c[0x0][0x398] ;  /* 0x0000e600ff107b82 */ /* 0x000e220000000a00 */
[----:B--2---:R-:W-:-:S06]  /*00a0*/  IMAD.WIDE R14, R2, 0x4, R14 ;  /* 0x00000004020e7825 */ /* 0x004fcc00078e020e */
[----:B-1----:R-:W2:Y:S01]  /*00b0*/  LDG.E R14, desc[UR4][R14.64] ;  /* 0x000000040e0e7981 */ /* 0x002ea2000c1e1900 */
[----:B------:R-:W1:Y:S08]  /*00c0*/  LDC.64 R6, c[0x0][0x3b8] ;  /* 0x0000ee00ff067b82 */ /* 0x000e700000000a00 */
[----:B------:R-:W5:Y:S01]  /*00d0*/  LDC.64 R8, c[0x0][0x3a0] ;  /* 0x0000e800ff087b82 */ /* 0x000f620000000a00 */
[----:B---3--:R-:W-:-:S04]  /*00e0*/  IMAD.WIDE R18, R2, 0x4, R18 ;  /* 0x0000000402127825 */ /* 0x008fc800078e0212 */
[C---:B----4-:R-:W-:Y:S02]  /*00f0*/  IMAD.WIDE R12, R2.reuse, 0x4, R12 ;  /* 0x00000004020c7825 */ /* 0x050fe400078e020c */
[----:B------:R-:W3:Y:S01]  /*0100*/  LDG.E R19, desc[UR4][R18.64] ;  /* 0x0000000412137981 */ /* 0x000ee2000c1e1900 */
[----:B------:R-:W4:Y:S01]  /*0110*/  LDC.64 R24, c[0x0][0x388] ;  /* 0x0000e200ff187b82 */ /* 0x000f220000000a00 */
[C---:B0-----:R-:W-:Y:S02]  /*0120*/  IMAD.WIDE R16, R2.reuse, 0x4, R16 ;  /* 0x0000000402107825 */ /* 0x041fe400078e0210 */
[----:B------:R-:W3:Y:S04]  /*0130*/  LDG.E R4, desc[UR4][R12.64] ;  /* 0x000000040c047981 */ /* 0x000ee8000c1e1900 */
[----:B------:R-:W2:Y:S01]  /*0140*/  LDG.E R5, desc[UR4][R16.64] ;  /* 0x0000000410057981 */ /* 0x000ea2000c1e1900 */
[----:B------:R-:W0:Y:S01]  /*0150*/  LDC.64 R22, c[0x0][0x380] ;  /* 0x0000e000ff167b82 */ /* 0x000e220000000a00 */
[----:B-1----:R-:W-:-:S06]  /*0160*/  IMAD.WIDE R20, R2, 0x4, R6 ;  /* 0x0000000402147825 */ /* 0x002fcc00078e0206 */
[----:B------:R-:W2:Y:S01]  /*0170*/  LDG.E R20, desc[UR4][R20.64] ;  /* 0x0000000414147981 */ /* 0x000ea2000c1e1900 */
[----:B-----5:R-:W-:-:S05]  /*0180*/  IMAD.WIDE R10, R2, 0x4, R8 ;  /* 0x00000004020a7825 */ /* 0x020fca00078e0208 */
[----:B------:R-:W5:Y:S04]  /*0190*/  LDG.E R9, desc[UR4][R10.64] ;  /* 0x000000040a097981 */ /* 0x000f68000c1e1900 */
[----:B----4-:R-:W4:Y:S04]  /*01a0*/  LDG.E R6, desc[UR4][R24.64] ;  /* 0x0000000418067981 */ /* 0x010f28000c1e1900 */
[----:B0-----:R-:W4:Y:S01]  /*01b0*/  LDG.E R7, desc[UR4][R22.64] ;  /* 0x0000000416077981 */ /* 0x001f22000c1e1900 */
[----:B------:R-:W-:Y:S01]  /*01c0*/  BSSY.RECONVERGENT B0, `(.L_x_0) ;  /* 0x0000017000007945 */ /* 0x000fe20003800200 */
[----:B---3--:R-:W-:Y:S01]  /*01d0*/  FADD R13, -R4, R19 ;  /* 0x00000013040d7221 */ /* 0x008fe20000000100 */
[----:B--2---:R-:W-:-:S04]  /*01e0*/  FADD R8, R14, -R5 ;  /* 0x800000050e087221 */ /* 0x004fc80000000000 */
[----:B------:R-:W-:Y:S01]  /*01f0*/  FMUL R12, R8, R13 ;  /* 0x0000000d080c7220 */ /* 0x000fe20000400000 */
[----:B------:R-:W-:Y:S01]  /*0200*/  FADD R0, -R5, R20 ;  /* 0x0000001405007221 */ /* 0x000fe20000000100 */
[----:B-----5:R-:W-:-:S04]  /*0210*/  FADD R9, R9, -R4 ;  /* 0x8000000409097221 */ /* 0x020fc80000000000 */
[----:B------:R-:W-:Y:S01]  /*0220*/  FFMA R3, R9, R0, -R12 ;  /* 0x0000000009037223 */ /* 0x000fe2000000080c */
[----:B------:R-:W-:-:S03]  /*0230*/  FMUL R11, R5, R13 ;  /* 0x0000000d050b7220 */ /* 0x000fc60000400000 */
[----:B------:R-:W0:Y:S01]  /*0240*/  MUFU.RCP R10, R3 ;  /* 0x00000003000a7308 */ /* 0x000e220000001000 */
[----:B----4-:R-:W-:Y:S01]  /*0250*/  FMUL R13, R13, R6 ;  /* 0x000000060d0d7220 */ /* 0x010fe20000400000 */
[----:B------:R-:W-:-:S03]  /*0260*/  FFMA R11, R4, R0, -R11 ;  /* 0x00000000040b7223 */ /* 0x000fc6000000080b */
[----:B------:R-:W-:-:S04]  /*0270*/  FFMA R0, R0, R7, -R13 ;  /* 0x0000000700007223 */ /* 0x000fc8000000080d */
[----:B------:R-:W-:-:S04]  /*0280*/  FADD R0, R0, -R11 ;  /* 0x8000000b00007221 */ /* 0x000fc80000000000 */
[----:B------:R-:W1:Y:S01]  /*0290*/  FCHK P0, R0, R3 ;  /* 0x0000000300007302 */ /* 0x000e620000000000 */
[----:B0-----:R-:W-:-:S04]  /*02a0*/  FFMA R13, -R3, R10, 1 ;  /* 0x3f800000030d7423 */ /* 0x001fc8000000010a */
[----:B------:R-:W-:-:S04]  /*02b0*/  FFMA R13, R10, R13, R10 ;  /* 0x0000000d0a0d7223 */ /* 0x000fc8000000000a */
[----:B------:R-:W-:-:S04]  /*02c0*/  FFMA R10, R0, R13, RZ ;  /* 0x0000000d000a7223 */ /* 0x000fc800000000ff */
[----:B------:R-:W-:-:S04]  /*02d0*/  FFMA R11, -R3, R10, R0 ;  /* 0x0000000a030b7223 */ /* 0x000fc80000000100 */
[----:B------:R-:W-:Y:S01]  /*02e0*/  FFMA R10, R13, R11, R10 ;  /* 0x0000000b0d0a7223 */ /* 0x000fe2000000000a */
[----:B-1----:R-:W-:Y:S06]  /*02f0*/  @!P0 BRA `(.L_x_1) ;  /* 0x00000000000c8947 */ /* 0x002fec0003800000 */
[----:B------:R-:W-:-:S07]  /*0300*/  MOV R12, 0x320 ;  /* 0x00000320000c7802 */ /* 0x000fce0000000f00 */
[----:B------:R-:W-:Y:S05]  /*0310*/  CALL.REL.NOINC `($__internal_0_$__cuda_sm3x_div_rn_noftz_f32_slowpath) ;  /* 0x0000000000907944 */ /* 0x000fea0003c00000 */
[----:B------:R-:W-:-:S07]  /*0320*/  IMAD.MOV.U32 R10, RZ, RZ, R0 ;  /* 0x000000ffff0a7224 */ /* 0x000fce00078e0000 */
.L_x_1:
[----:B------:R-:W-:Y:S05]  /*0330*/  BSYNC.RECONVERGENT B0 ;  /* 0x0000000000007941 */ /* 0x000fea0003800200 */
.L_x_0:
[----:B------:R-:W0:Y:S01]  /*0340*/  MUFU.RCP R0, R3 ;  /* 0x0000000300007308 */ /* 0x000e220000001000 */
[C---:B------:R-:W-:Y:S01]  /*0350*/  FMUL R11, R9.reuse, R6 ;  /* 0x00000006090b7220 */ /* 0x040fe20000400000 */
[----:B------:R-:W-:Y:S01]  /*0360*/  FMUL R5, R9, R5 ;  /* 0x0000000509057220 */ /* 0x000fe20000400000 */
[----:B------:R-:W-:Y:S02]  /*0370*/  BSSY.RECONVERGENT B0, `(.L_x_2) ;  /* 0x000000f000007945 */ /* 0x000fe40003800200 */
[----:B------:R-:W-:Y:S01]  /*0380*/  FFMA R11, R8, R7, -R11 ;  /* 0x00000007080b7223 */ /* 0x000fe2000000080b */
[----:B------:R-:W-:-:S04]  /*0390*/  FFMA R4, R4, R8, -R5 ;  /* 0x0000000804047223 */ /* 0x000fc80000000805 */
[----:B------:R-:W-:-:S04]  /*03a0*/  FADD R4, R11, -R4 ;  /* 0x800000040b047221 */ /* 0x000fc80000000000 */
[----:B------:R-:W1:Y:S01]  /*03b0*/  FCHK P0, -R4, R3 ;  /* 0x0000000304007302 */ /* 0x000e620000000100 */
[----:B0-----:R-:W-:-:S04]  /*03c0*/  FFMA R5, -R3, R0, 1 ;  /* 0x3f80000003057423 */ /* 0x001fc80000000100 */
[----:B------:R-:W-:-:S04]  /*03d0*/  FFMA R0, R0, R5, R0 ;  /* 0x0000000500007223 */ /* 0x000fc80000000000 */
[----:B------:R-:W-:-:S04]  /*03e0*/  FFMA R5, R0, -R4, RZ ;  /* 0x8000000400057223 */ /* 0x000fc800000000ff */
[----:B------:R-:W-:-:S04]  /*03f0*/  FFMA R6, -R3, R5, -R4 ;  /* 0x0000000503067223 */ /* 0x000fc80000000904 */
[----:B------:R-:W-:Y:S01]  /*0400*/  FFMA R5, R0, R6, R5 ;  /* 0x0000000600057223 */ /* 0x000fe20000000005 */
[----:B-1----:R-:W-:Y:S06]  /*0410*/  @!P0 BRA `(.L_x_3) ;  /* 0x0000000000108947 */ /* 0x002fec0003800000 */
[----:B------:R-:W-:Y:S01]  /*0420*/  FADD R0, -R4, -RZ ;  /* 0x800000ff04007221 */ /* 0x000fe20000000100 */
[----:B------:R-:W-:-:S07]  /*0430*/  MOV R12, 0x450 ;  /* 0x00000450000c7802 */ /* 0x000fce0000000f00 */
[----:B------:R-:W-:Y:S05]  /*0440*/  CALL.REL.NOINC `($__internal_0_$__cuda_sm3x_div_rn_noftz_f32_slowpath) ;  /* 0x0000000000447944 */ /* 0x000fea0003c00000 */
[----:B------:R-:W-:-:S07]  /*0450*/  IMAD.MOV.U32 R5, RZ, RZ, R0 ;  /* 0x000000ffff057224 */ /* 0x000fce00078e0000 */
.L_x_3:
[----:B------:R-:W-:Y:S05]  /*0460*/  BSYNC.RECONVERGENT B0 ;  /* 0x0000000000007941 */ /* 0x000fea0003800200 */
.L_x_2:
[----:B------:R-:W-:-:S05]  /*0470*/  FADD R0, R5, R10 ;  /* 0x0000000a05007221 */ /* 0x000fca0000000000 */
[----:B------:R-:W-:Y:S01]  /*0480*/  FSETP.GEU.AND P0, PT, R0, 1, PT ;  /* 0x3f8000000000780b */ /* 0x000fe20003f0e000 */
[----:B------:R-:W-:-:S03]  /*0490*/  HFMA2 R0, -RZ, RZ, 0, 5.9604644775390625e-08 ;  /* 0x00000001ff007431 */ /* 0x000fc600000001ff */
[----:B------:R-:W-:-:S04]  /*04a0*/  FSETP.GT.AND P0, PT, R5, RZ, !P0 ;  /* 0x000000ff0500720b */ /* 0x000fc80004704000 */
[----:B------:R-:W-:-:S13]  /*04b0*/  FSETP.LEU.OR P0, PT, R10, RZ, !P0 ;  /* 0x000000ff0a00720b */ /* 0x000fda000470b400 */
[----:B------:R-:W0:Y:S02]  /*04c0*/  @!P0 LDC.64 R4, c[0x0][0x3c0] ;  /* 0x0000f000ff048b82 */ /* 0x000e240000000a00 */
[----:B0-----:R-:W-:-:S04]  /*04d0*/  @!P0 IADD3 R4, P1, PT, R2, R4, RZ ;  /* 0x0000000402048210 */ /* 0x001fc80007f3e0ff */
[----:B------:R-:W-:-:S05]  /*04e0*/  @!P0 LEA.HI.X.SX32 R5, R2, R5, 0x1, P1 ;  /* 0x0000000502058211 */ /* 0x000fca00008f0eff */
[----:B------:R0:W-:Y:S01]  /*04f0*/  @!P0 STG.E.U8 desc[UR4][R4.64], R0 ;  /* 0x0000000004008986 */ /* 0x0001e2000c101104 */
[----:B------:R-:W-:Y:S05]  /*0500*/  @!P0 EXIT ;  /* 0x000000000000894d */ /* 0x000fea0003800000 */
[----:B------:R-:W0:Y:S02]  /*0510*/  LDCU.64 UR6, c[0x0][0x3c0] ;  /* 0x00007800ff0677ac */ /* 0x000e240008000a00 */
[----:B0-----:R-:W-:-:S04]  /*0520*/  IADD3 R4, P0, PT, R2, UR6, RZ ;  /* 0x0000000602047c10 */ /* 0x001fc8000ff1e0ff */
[----:B------:R-:W-:-:S05]  /*0530*/  LEA.HI.X.SX32 R5, R2, UR7, 0x1, P0 ;  /* 0x0000000702057c11 */ /* 0x000fca00080f0eff */
[----:B------:R-:W-:Y:S01]  /*0540*/  STG.E.U8 desc[UR4][R4.64], RZ ;  /* 0x000000ff04007986 */ /* 0x000fe2000c101104 */
[----:B------:R-:W-:Y:S05]  /*0550*/  EXIT ;  /* 0x000000000000794d */ /* 0x000fea0003800000 */
        .weak           $__internal_0_$__cuda_sm3x_div_rn_noftz_f32_slowpath
        .type           $__internal_0_$__cuda_sm3x_div_rn_noftz_f32_slowpath,@function
        .size           $__internal_0_$__cuda_sm3x_div_rn_noftz_f32_slowpath,(.L_x_16 - $__internal_0_$__cuda_sm3x_div_rn_noftz_f32_slowpath)
$__internal_0_$__cuda_sm3x_div_rn_noftz_f32_slowpath:
[----:B------:R-:W-:Y:S01]  /*0560*/  SHF.R.U32.HI R13, RZ, 0x17, R3 ;  /* 0x00000017ff0d7819 */ /* 0x000fe20000011603 */
[----:B------:R-:W-:Y:S01]  /*0570*/  BSSY.RECONVERGENT B1, `(.L_x_4) ;  /* 0x0000063000017945 */ /* 0x000fe20003800200 */
[----:B------:R-:W-:Y:S02]  /*0580*/  SHF.R.U32.HI R11, RZ, 0x17, R0 ;  /* 0x00000017ff0b7819 */ /* 0x000fe40000011600 */
[----:B------:R-:W-:Y:S02]  /*0590*/  LOP3.LUT R13, R13, 0xff, RZ, 0xc0, !PT ;  /* 0x000000ff0d0d7812 */ /* 0x000fe400078ec0ff */
[----:B------:R-:W-:Y:S02]  /*05a0*/  LOP3.LUT R18, R11, 0xff, RZ, 0xc0, !PT ;  /* 0x000000ff0b127812 */ /* 0x000fe400078ec0ff */
[----:B------:R-:W-:Y:S01]  /*05b0*/  MOV R15, R3 ;  /* 0x00000003000f7202 */ /* 0x000fe20000000f00 */
[----:B------:R-:W-:Y:S02]  /*05c0*/  VIADD R16, R13, 0xffffffff ;  /* 0xffffffff0d107836 */ /* 0x000fe40000000000 */
[----:B------:R-:W-:-:S03]  /*05d0*/  VIADD R14, R18, 0xffffffff ;  /* 0xffffffff120e7836 */ /* 0x000fc60000000000 */
[----:B------:R-:W-:-:S04]  /*05e0*/  ISETP.GT.U32.AND P0, PT, R16, 0xfd, PT ;  /* 0x000000fd1000780c */ /* 0x000fc80003f04070 */
[----:B------:R-:W-:-:S13]  /*05f0*/  ISETP.GT.U32.OR P0, PT, R14, 0xfd, P0 ;  /* 0x000000fd0e00780c */ /* 0x000fda0000704470 */
[----:B------:R-:W-:Y:S01]  /*0600*/  @!P0 IMAD.MOV.U32 R11, RZ, RZ, RZ ;  /* 0x000000ffff0b8224 */ /* 0x000fe200078e00ff */
[----:B------:R-:W-:Y:S06]  /*0610*/  @!P0 BRA `(.L_x_5) ;  /* 0x00000000005c8947 */ /* 0x000fec0003800000 */
[----:B------:R-:W-:Y:S02]  /*0620*/  FSETP.GTU.FTZ.AND P0, PT, |R0|, +INF , PT ;  /* 0x7f8000000000780b */ /* 0x000fe40003f1c200 */
[----:B------:R-:W-:-:S04]  /*0630*/  FSETP.GTU.FTZ.AND P1, PT, |R3|, +INF , PT ;  /* 0x7f8000000300780b */ /* 0x000fc80003f3c200 */
[----:B------:R-:W-:-:S13]  /*0640*/  PLOP3.LUT P0, PT, P0, P1, PT, 0xf8, 0x8f ;  /* 0x00000000008f781c */ /* 0x000fda0000703f70 */
[----:B------:R-:W-:Y:S05]  /*0650*/  @P0 BRA `(.L_x_6) ;  /* 0x00000004004c0947 */ /* 0x000fea0003800000 */
[----:B------:R-:W-:-:S13]  /*0660*/  LOP3.LUT P0, RZ, R15, 0x7fffffff, R0, 0xc8, !PT ;  /* 0x7fffffff0fff7812 */ /* 0x000fda000780c800 */
[----:B------:R-:W-:Y:S05]  /*0670*/  @!P0 BRA `(.L_x_7) ;  /* 0x00000004003c8947 */ /* 0x000fea0003800000 */
[C---:B------:R-:W-:Y:S02]  /*0680*/  FSETP.NEU.FTZ.AND P2, PT, |R0|.reuse, +INF , PT ;  /* 0x7f8000000000780b */ /* 0x040fe40003f5d200 */
[----:B------:R-:W-:Y:S02]  /*0690*/  FSETP.NEU.FTZ.AND P1, PT, |R3|, +INF , PT ;  /* 0x7f8000000300780b */ /* 0x000fe40003f3d200 */
[----:B------:R-:W-:-:S11]  /*06a0*/  FSETP.NEU.FTZ.AND P0, PT, |R0|, +INF , PT ;  /* 0x7f8000000000780b */ /* 0x000fd60003f1d200 */
[----:B------:R-:W-:Y:S05]  /*06b0*/  @!P1 BRA !P2, `(.L_x_7) ;  /* 0x00000004002c9947 */ /* 0x000fea0005000000 */
[----:B------:R-:W-:-:S04]  /*06c0*/  LOP3.LUT P2, RZ, R0, 0x7fffffff, RZ, 0xc0, !PT ;  /* 0x7fffffff00ff7812 */ /* 0x000fc8000784c0ff */
[----:B------:R-:W-:-:S13]  /*06d0*/  PLOP3.LUT P1, PT, P1, P2, PT, 0x2f, 0xf2 ;  /* 0x0000000000f2781c */ /* 0x000fda0000f24577 */
[----:B------:R-:W-:Y:S05]  /*06e0*/  @P1 BRA `(.L_x_8) ;  /* 0x0000000400181947 */ /* 0x000fea0003800000 */
[----:B------:R-:W-:-:S04]  /*06f0*/  LOP3.LUT P1, RZ, R15, 0x7fffffff, RZ, 0xc0, !PT ;  /* 0x7fffffff0fff7812 */ /* 0x000fc8000782c0ff */
[----:B------:R-:W-:-:S13]  /*0700*/  PLOP3.LUT P0, PT, P0, P1, PT, 0x2f, 0xf2 ;  /* 0x0000000000f2781c */ /* 0x000fda0000702577 */
[----:B------:R-:W-:Y:S05]  /*0710*/  @P0 BRA `(.L_x_9) ;  /* 0x0000000400000947 */ /* 0x000fea0003800000 */
[----:B------:R-:W-:Y:S02]  /*0720*/  ISETP.GE.AND P0, PT, R14, RZ, PT ;  /* 0x000000ff0e00720c */ /* 0x000fe40003f06270 */
[----:B------:R-:W-:-:S11]  /*0730*/  ISETP.GE.AND P1, PT, R16, RZ, PT ;  /* 0x000000ff1000720c */ /* 0x000fd60003f26270 */
[----:B------:R-:W-:Y:S01]  /*0740*/  @P0 IMAD.MOV.U32 R11, RZ, RZ, RZ ;  /* 0x000000ffff0b0224 */ /* 0x000fe200078e00ff */
[----:B------:R-:W-:Y:S01]  /*0750*/  @!P0 MOV R11, 0xffffffc0 ;  /* 0xffffffc0000b8802 */ /* 0x000fe20000000f00 */
[----:B------:R-:W-:Y:S01]  /*0760*/  @!P0 FFMA R0, R0, 1.84467440737095516160e+19, RZ ;  /* 0x5f80000000008823 */ /* 0x000fe200000000ff */
[----:B------:R-:W-:-:S03]  /*0770*/  @!P1 FFMA R15, R3, 1.84467440737095516160e+19, RZ ;  /* 0x5f800000030f9823 */ /* 0x000fc600000000ff */
[----:B------:R-:W-:-:S07]  /*0780*/  @!P1 VIADD R11, R11, 0x40 ;  /* 0x000000400b0b9836 */ /* 0x000fce0000000000 */
.L_x_5:
[----:B------:R-:W-:Y:S01]  /*0790*/  LEA R14, R13, 0xc0800000, 0x17 ;  /* 0xc08000000d0e7811 */ /* 0x000fe200078eb8ff */
[----:B------:R-:W-:Y:S04]  /*07a0*/  BSSY.RECONVERGENT B2, `(.L_x_10) ;  /* 0x0000036000027945 */ /* 0x000fe80003800200 */
[----:B------:R-:W-:Y:S01]  /*07b0*/  IMAD.IADD R16, R15, 0x1, -R14 ;  /* 0x000000010f107824 */ /* 0x000fe200078e0a0e */
[----:B------:R-:W-:-:S03]  /*07c0*/  IADD3 R14, PT, PT, R18, -0x7f, RZ ;  /* 0xffffff81120e7810 */ /* 0x000fc60007ffe0ff */
[----:B------:R-:W0:Y:S01]  /*07d0*/  MUFU.RCP R15, R16 ;  /* 0x00000010000f7308 */ /* 0x000e220000001000 */
[----:B------:R-:W-:Y:S01]  /*07e0*/  FADD.FTZ R17, -R16, -RZ ;  /* 0x800000ff10117221 */ /* 0x000fe20000010100 */
[C---:B------:R-:W-:Y:S01]  /*07f0*/  IMAD R0, R14.reuse, -0x800000, R0 ;  /* 0xff8000000e007824 */ /* 0x040fe200078e0200 */
[----:B------:R-:W-:-:S05]  /*0800*/  IADD3 R14, PT, PT, R14, 0x7f, -R13 ;  /* 0x0000007f0e0e7810 */ /* 0x000fca0007ffe80d */
[----:B------:R-:W-:Y:S02]  /*0810*/  IMAD.IADD R14, R14, 0x1, R11 ;  /* 0x000000010e0e7824 */ /* 0x000fe400078e020b */
[----:B0-----:R-:W-:-:S04]  /*0820*/  FFMA R18, R15, R17, 1 ;  /* 0x3f8000000f127423 */ /* 0x001fc80000000011 */
[----:B------:R-:W-:-:S04]  /*0830*/  FFMA R15, R15, R18, R15 ;  /* 0x000000120f0f7223 */ /* 0x000fc8000000000f */
[----:B------:R-:W-:-:S04]  /*0840*/  FFMA R18, R0, R15, RZ ;  /* 0x0000000f00127223 */ /* 0x000fc800000000ff */
[----:B------:R-:W-:-:S04]  /*0850*/  FFMA R19, R17, R18, R0 ;  /* 0x0000001211137223 */ /* 0x000fc80000000000 */
[----:B------:R-:W-:-:S04]  /*0860*/  FFMA R18, R15, R19, R18 ;  /* 0x000000130f127223 */ /* 0x000fc80000000012 */
[----:B------:R-:W-:-:S04]  /*0870*/  FFMA R17, R17, R18, R0 ;  /* 0x0000001211117223 */ /* 0x000fc80000000000 */
[----:B------:R-:W-:-:S05]  /*0880*/  FFMA R0, R15, R17, R18 ;  /* 0x000000110f007223 */ /* 0x000fca0000000012 */
[----:B------:R-:W-:-:S04]  /*0890*/  SHF.R.U32.HI R13, RZ, 0x17, R0 ;  /* 0x00000017ff0d7819 */ /* 0x000fc80000011600 */
[----:B------:R-:W-:-:S04]  /*08a0*/  LOP3.LUT R13, R13, 0xff, RZ, 0xc0, !PT ;  /* 0x000000ff0d0d7812 */ /* 0x000fc800078ec0ff */
[----:B------:R-:W-:-:S05]  /*08b0*/  IADD3 R19, PT, PT, R13, R14, RZ ;  /* 0x0000000e0d137210 */ /* 0x000fca0007ffe0ff */
[----:B------:R-:W-:-:S05]  /*08c0*/  VIADD R11, R19, 0xffffffff ;  /* 0xffffffff130b7836 */ /* 0x000fca0000000000 */
[----:B------:R-:W-:-:S13]  /*08d0*/  ISETP.GE.U32.AND P0, PT, R11, 0xfe, PT ;  /* 0x000000fe0b00780c */ /* 0x000fda0003f06070 */
[----:B------:R-:W-:Y:S05]  /*08e0*/  @!P0 BRA `(.L_x_11) ;  /* 0x0000000000808947 */ /* 0x000fea0003800000 */
[----:B------:R-:W-:-:S13]  /*08f0*/  ISETP.GT.AND P0, PT, R19, 0xfe, PT ;  /* 0x000000fe1300780c */ /* 0x000fda0003f04270 */
[----:B------:R-:W-:Y:S05]  /*0900*/  @P0 BRA `(.L_x_12) ;  /* 0x00000000006c0947 */ /* 0x000fea0003800000 */
[----:B------:R-:W-:-:S13]  /*0910*/  ISETP.GE.AND P0, PT, R19, 0x1, PT ;  /* 0x000000011300780c */ /* 0x000fda0003f06270 */
[----:B------:R-:W-:Y:S05]  /*0920*/  @P0 BRA `(.L_x_13) ;  /* 0x0000000000740947 */ /* 0x000fea0003800000 */
[----:B------:R-:W-:Y:S02]  /*0930*/  ISETP.GE.AND P0, PT, R19, -0x18, PT ;  /* 0xffffffe81300780c */ /* 0x000fe40003f06270 */
[----:B------:R-:W-:-:S11]  /*0940*/  LOP3.LUT R0, R0, 0x80000000, RZ, 0xc0, !PT ;  /* 0x8000000000007812 */ /* 0x000fd600078ec0ff */
[----:B------:R-:W-:Y:S05]  /*0950*/  @!P0 BRA `(.L_x_13) ;  /* 0x0000000000688947 */ /* 0x000fea0003800000 */
[-CC-:B------:R-:W-:Y:S01]  /*0960*/  FFMA.RZ R11, R15, R17.reuse, R18.reuse ;  /* 0x000000110f0b7223 */ /* 0x180fe2000000c012 */
[----:B------:R-:W-:Y:S01]  /*0970*/  IADD3 R16, PT, PT, R19, 0x20, RZ ;  /* 0x0000002013107810 */ /* 0x000fe20007ffe0ff */
[-CC-:B------:R-:W-:Y:S01]  /*0980*/  FFMA.RM R14, R15, R17.reuse, R18.reuse ;  /* 0x000000110f0e7223 */ /* 0x180fe20000004012 */
[----:B------:R-:W-:Y:S02]  /*0990*/  ISETP.NE.AND P2, PT, R19, RZ, PT ;  /* 0x000000ff1300720c */ /* 0x000fe40003f45270 */
[----:B------:R-:W-:Y:S01]  /*09a0*/  LOP3.LUT R13, R11, 0x7fffff, RZ, 0xc0, !PT ;  /* 0x007fffff0b0d7812 */ /* 0x000fe200078ec0ff */
[----:B------:R-:W-:Y:S01]  /*09b0*/  FFMA.RP R11, R15, R17, R18 ;  /* 0x000000110f0b7223 */ /* 0x000fe20000008012 */
[----:B------:R-:W-:Y:S01]  /*09c0*/  IMAD.MOV R15, RZ, RZ, -R19 ;  /* 0x000000ffff0f7224 */ /* 0x000fe200078e0a13 */
[----:B------:R-:W-:Y:S02]  /*09d0*/  ISETP.NE.AND P1, PT, R19, RZ, PT ;  /* 0x000000ff1300720c */ /* 0x000fe40003f25270 */
[----:B------:R-:W-:-:S02]  /*09e0*/  LOP3.LUT R13, R13, 0x800000, RZ, 0xfc, !PT ;  /* 0x008000000d0d7812 */ /* 0x000fc400078efcff */
[----:B------:R-:W-:Y:S02]  /*09f0*/  FSETP.NEU.FTZ.AND P0, PT, R11, R14, PT ;  /* 0x0000000e0b00720b */ /* 0x000fe40003f1d000 */
[----:B------:R-:W-:Y:S02]  /*0a00*/  SHF.L.U32 R16, R13, R16, RZ ;  /* 0x000000100d107219 */ /* 0x000fe400000006ff */
[----:B------:R-:W-:Y:S02]  /*0a10*/  SEL R14, R15, RZ, P2 ;  /* 0x000000ff0f0e7207 */ /* 0x000fe40001000000 */
[----:B------:R-:W-:Y:S02]  /*0a20*/  ISETP.NE.AND P1, PT, R16, RZ, P1 ;  /* 0x000000ff1000720c */ /* 0x000fe40000f25270 */
[----:B------:R-:W-:Y:S02]  /*0a30*/  SHF.R.U32.HI R14, RZ, R14, R13 ;  /* 0x0000000eff0e7219 */ /* 0x000fe4000001160d */
[----:B------:R-:W-:-:S02]  /*0a40*/  PLOP3.LUT P0, PT, P0, P1, PT, 0xf8, 0x8f ;  /* 0x00000000008f781c */ /* 0x000fc40000703f70 */
[----:B------:R-:W-:Y:S02]  /*0a50*/  SHF.R.U32.HI R16, RZ, 0x1, R14 ;  /* 0x00000001ff107819 */ /* 0x000fe4000001160e */
[----:B------:R-:W-:-:S04]  /*0a60*/  SEL R11, RZ, 0x1, !P0 ;  /* 0x00000001ff0b7807 */ /* 0x000fc80004000000 */
[----:B------:R-:W-:-:S04]  /*0a70*/  LOP3.LUT R11, R11, 0x1, R16, 0xf8, !PT ;  /* 0x000000010b0b7812 */ /* 0x000fc800078ef810 */
[----:B------:R-:W-:-:S04]  /*0a80*/  LOP3.LUT R11, R11, R14, RZ, 0xc0, !PT ;  /* 0x0000000e0b0b7212 */ /* 0x000fc800078ec0ff */
[----:B------:R-:W-:-:S04]  /*0a90*/  IADD3 R11, PT, PT, R16, R11, RZ ;  /* 0x0000000b100b7210 */ /* 0x000fc80007ffe0ff */
[----:B------:R-:W-:Y:S01]  /*0aa0*/  LOP3.LUT R0, R11, R0, RZ, 0xfc, !PT ;  /* 0x000000000b007212 */ /* 0x000fe200078efcff */
[----:B------:R-:W-:Y:S06]  /*0ab0*/  BRA `(.L_x_13) ;  /* 0x0000000000107947 */ /* 0x000fec0003800000 */
.L_x_12:
[----:B------:R-:W-:-:S04]  /*0ac0*/  LOP3.LUT R0, R0, 0x80000000, RZ, 0xc0, !PT ;  /* 0x8000000000007812 */ /* 0x000fc800078ec0ff */
[----:B------:R-:W-:Y:S01]  /*0ad0*/  LOP3.LUT R0, R0, 0x7f800000, RZ, 0xfc, !PT ;  /* 0x7f80000000007812 */ /* 0x000fe200078efcff */
[----:B------:R-:W-:Y:S06]  /*0ae0*/  BRA `(.L_x_13) ;  /* 0x0000000000047947 */ /* 0x000fec0003800000 */
.L_x_11:
[----:B------:R-:W-:-:S07]  /*0af0*/  IMAD R0, R14, 0x800000, R0 ;  /* 0x008000000e007824 */ /* 0x000fce00078e0200 */
.L_x_13:
[----:B------:R-:W-:Y:S05]  /*0b00*/  BSYNC.RECONVERGENT B2 ;  /* 0x0000000000027941 */ /* 0x000fea0003800200 */
.L_x_10:
[----:B------:R-:W-:Y:S05]  /*0b10*/  BRA `(.L_x_14) ;  /* 0x0000000000207947 */ /* 0x000fea0003800000 */
.L_x_9:
[----:B------:R-:W-:-:S04]  /*0b20*/  LOP3.LUT R0, R15, 0x80000000, R0, 0x48, !PT ;  /* 0x800000000f007812 */ /* 0x000fc800078e4800 */
[----:B------:R-:W-:Y:S01]  /*0b30*/  LOP3.LUT R0, R0, 0x7f800000, RZ, 0xfc, !PT ;  /* 0x7f80000000007812 */ /* 0x000fe200078efcff */
[----:B------:R-:W-:Y:S06]  /*0b40*/  BRA `(.L_x_14) ;  /* 0x0000000000147947 */ /* 0x000fec0003800000 */
.L_x_8:
[----:B------:R-:W-:Y:S01]  /*0b50*/  LOP3.LUT R0, R15, 0x80000000, R0, 0x48, !PT ;  /* 0x800000000f007812 */ /* 0x000fe200078e4800 */
[----:B------:R-:W-:Y:S06]  /*0b60*/  BRA `(.L_x_14) ;  /* 0x00000000000c7947 */ /* 0x000fec0003800000 */
.L_x_7:
[----:B------:R-:W0:Y:S01]  /*0b70*/  MUFU.RSQ R0, -QNAN ;  /* 0xffc0000000007908 */ /* 0x000e220000001400 */
[----:B------:R-:W-:Y:S05]  /*0b80*/  BRA `(.L_x_14) ;  /* 0x0000000000047947 */ /* 0x000fea0003800000 */
.L_x_6:
[----:B------:R-:W-:-:S07]  /*0b90*/  FADD.FTZ R0, R0, R3 ;  /* 0x0000000300007221 */ /* 0x000fce0000010000 */
.L_x_14:
[----:B------:R-:W-:Y:S05]  /*0ba0*/  BSYNC.RECONVERGENT B1 ;  /* 0x0000000000017941 */ /* 0x000fea0003800200 */
.L_x_4:
[----:B------:R-:W-:-:S04]  /*0bb0*/  HFMA2 R13, -RZ, RZ, 0, 0 ;  /* 0x00000000ff0d7431 */ /* 0x000fc800000001ff */
[----:B0-----:R-:W-:Y:S05]  /*0bc0*/  RET.REL.NODEC R12 `(_Z21within_triangle_queryPfS_S_S_S_S_S_S_Pb) ;  /* 0xfffffff40c0c7950 */ /* 0x001fea0003c3ffff */
.L_x_15:
[----:B------:R-:W-:-:S00]  /*0bd0*/  BRA `(.L_x_15) ;  /* 0xfffffffc00fc7947 */ /* 0x000fc0000383ffff */
[----:B------:R-:W-:-:S00]  /*0be0*/  NOP ;  /* 0x0000000000007918 */ /* 0x000fc00000000000 */
        /* <DEDUP_REMOVED lines=9> */
.L_x_16:


//--------------------- .nv.shared.reserved.0     --------------------------
	.section	.nv.shared.reserved.0,"aw",@nobits
	.weak		__nv_reservedSMEM_offset_0_alias
	.size		__nv_reservedSMEM_offset_0_alias, 0, 64
	.other		__nv_reservedSMEM_offset_0_alias,@"STO_CUDA_RESERVED_SHARED STV_DEFAULT"
__nv_reservedSMEM_offset_0_alias:
	.zero		0
	.zero		64


//--------------------- .nv.constant0._Z21within_triangle_queryPfS_S_S_S_S_S_S_Pb --------------------------
	.section	.nv.constant0._Z21within_triangle_queryPfS_S_S_S_S_S_S_Pb,"a",@progbits
	.sectionflags	@""
	.align	4
.nv.constant0._Z21within_triangle_queryPfS_S_S_S_S_S_S_Pb:
	.zero		968


//--------------------- SYMBOLS --------------------------

	.type		.nv.reservedSmem.offset0,@object
	.size		.nv.reservedSmem.offset0,0x4
